//
// Generated by NVIDIA NVVM Compiler
//
// Compiler Build ID: CL-36424714
// Cuda compilation tools, release 13.0, V13.0.88
// Based on NVVM 20.0.0
//

.version 9.0
.target sm_100
.address_size 64

	// .globl	_Z18calculate_new_stepPdS_ii

.visible .entry _Z18calculate_new_stepPdS_ii(
	.param .u64 .ptr .align 1 _Z18calculate_new_stepPdS_ii_param_0,
	.param .u64 .ptr .align 1 _Z18calculate_new_stepPdS_ii_param_1,
	.param .u32 _Z18calculate_new_stepPdS_ii_param_2,
	.param .u32 _Z18calculate_new_stepPdS_ii_param_3
)
{
	.reg .pred 	%p<32>;
	.reg .b32 	%r<33>;
	.reg .b64 	%rd<45>;
	.reg .b64 	%fd<71>;

	ld.param.u64 	%rd11, [_Z18calculate_new_stepPdS_ii_param_0];
	ld.param.u64 	%rd10, [_Z18calculate_new_stepPdS_ii_param_1];
	ld.param.u32 	%r11, [_Z18calculate_new_stepPdS_ii_param_2];
	ld.param.u32 	%r12, [_Z18calculate_new_stepPdS_ii_param_3];
	cvta.to.global.u64 	%rd1, %rd11;
	mov.u32 	%r13, %ctaid.x;
	mov.u32 	%r14, %ntid.x;
	mov.u32 	%r15, %tid.x;
	mad.lo.s32 	%r1, %r13, %r14, %r15;
	setp.ge.s32 	%p1, %r1, %r12;
	setp.lt.s32 	%p2, %r11, 1;
	or.pred  	%p3, %p1, %p2;
	@%p3 bra 	$L__BB0_21;
	cvta.to.global.u64 	%rd12, %rd10;
	mul.lo.s32 	%r17, %r11, %r1;
	add.s32 	%r18, %r17, -1;
	mul.wide.s32 	%rd13, %r18, 8;
	add.s64 	%rd2, %rd1, %rd13;
	add.s32 	%r19, %r17, %r11;
	mul.wide.s32 	%rd14, %r19, 8;
	add.s64 	%rd3, %rd1, %rd14;
	mul.wide.u32 	%rd15, %r11, 8;
	add.s64 	%rd16, %rd2, %rd15;
	mul.wide.s32 	%rd17, %r17, 8;
	add.s64 	%rd4, %rd12, %rd17;
	add.s32 	%r2, %r11, -1;
	shl.b32 	%r20, %r11, 1;
	sub.s32 	%r3, %r19, %r20;
	setp.eq.s32 	%p4, %r2, 0;
	cvt.s64.s32 	%rd18, %r3;
	cvt.u64.u32 	%rd19, %r11;
	add.s64 	%rd20, %rd19, %rd18;
	shl.b64 	%rd21, %rd20, 3;
	add.s64 	%rd5, %rd1, %rd21;
	add.s64 	%rd6, %rd4, %rd15;
	add.s64 	%rd7, %rd16, 8;
	mov.b32 	%r32, 0;
	@%p4 bra 	$L__BB0_14;
	mov.b32 	%r31, 0;
	mov.u32 	%r30, %r3;
$L__BB0_3:
	setp.ne.s32 	%p5, %r31, 0;
	@%p5 bra 	$L__BB0_5;
	ld.global.f64 	%fd1, [%rd2];
	ld.global.f64 	%fd2, [%rd3];
	add.f64 	%fd3, %fd1, %fd2;
	ld.global.f64 	%fd4, [%rd2+16];
	add.f64 	%fd5, %fd3, %fd4;
	ld.global.f64 	%fd6, [%rd2+8];
	fma.rn.f64 	%fd7, %fd6, 0dC008000000000000, %fd5;
	fma.rn.f64 	%fd8, %fd7, 0d3FA999999999999A, %fd6;
	st.global.f64 	[%rd4], %fd8;
$L__BB0_5:
	setp.ne.s32 	%p6, %r31, %r2;
	@%p6 bra 	$L__BB0_7;
	ld.global.f64 	%fd9, [%rd5+-8];
	ld.global.f64 	%fd10, [%rd3+-16];
	add.f64 	%fd11, %fd9, %fd10;
	ld.global.f64 	%fd12, [%rd3];
	add.f64 	%fd13, %fd11, %fd12;
	ld.global.f64 	%fd14, [%rd7+-8];
	fma.rn.f64 	%fd15, %fd14, 0dC008000000000000, %fd13;
	fma.rn.f64 	%fd16, %fd15, 0d3FA999999999999A, %fd14;
	st.global.f64 	[%rd6+-8], %fd16;
$L__BB0_7:
	ld.param.u32 	%r27, [_Z18calculate_new_stepPdS_ii_param_3];
	add.s32 	%r22, %r27, -1;
	setp.eq.s32 	%p7, %r1, %r22;
	setp.eq.s32 	%p8, %r1, 0;
	setp.eq.s32 	%p9, %r31, 0;
	setp.eq.s32 	%p10, %r31, %r2;
	or.pred  	%p11, %p9, %p10;
	or.pred  	%p12, %p8, %p11;
	cvt.s64.s32 	%rd8, %r31;
	mul.wide.s32 	%rd9, %r31, 8;
	or.pred  	%p13, %p12, %p7;
	@%p13 bra 	$L__BB0_9;
	add.s64 	%rd22, %rd2, %rd9;
	ld.global.f64 	%fd17, [%rd22];
	mul.wide.s32 	%rd23, %r30, 8;
	add.s64 	%rd24, %rd1, %rd23;
	ld.global.f64 	%fd18, [%rd24];
	add.f64 	%fd19, %fd17, %fd18;
	add.s64 	%rd25, %rd22, 16;
	ld.global.f64 	%fd20, [%rd22+16];
	add.f64 	%fd21, %fd19, %fd20;
	mul.wide.s32 	%rd26, %r2, 8;
	add.s64 	%rd27, %rd25, %rd26;
	ld.global.f64 	%fd22, [%rd27];
	add.f64 	%fd23, %fd21, %fd22;
	ld.global.f64 	%fd24, [%rd22+8];
	fma.rn.f64 	%fd25, %fd24, 0dC010000000000000, %fd23;
	fma.rn.f64 	%fd26, %fd25, 0d3FA999999999999A, %fd24;
	add.s64 	%rd28, %rd4, %rd9;
	st.global.f64 	[%rd28], %fd26;
$L__BB0_9:
	add.s32 	%r6, %r31, 1;
	setp.ne.s32 	%p14, %r6, %r2;
	@%p14 bra 	$L__BB0_11;
	ld.global.f64 	%fd27, [%rd5+-8];
	add.s64 	%rd29, %rd2, %rd9;
	ld.global.f64 	%fd28, [%rd29+8];
	add.f64 	%fd29, %fd27, %fd28;
	ld.global.f64 	%fd30, [%rd3];
	add.f64 	%fd31, %fd29, %fd30;
	ld.global.f64 	%fd32, [%rd7+-8];
	fma.rn.f64 	%fd33, %fd32, 0dC008000000000000, %fd31;
	fma.rn.f64 	%fd34, %fd33, 0d3FA999999999999A, %fd32;
	st.global.f64 	[%rd6+-8], %fd34;
$L__BB0_11:
	ld.param.u32 	%r28, [_Z18calculate_new_stepPdS_ii_param_3];
	add.s32 	%r23, %r28, -1;
	setp.eq.s32 	%p15, %r1, %r23;
	setp.eq.s32 	%p16, %r1, 0;
	setp.eq.s32 	%p17, %r6, %r2;
	or.pred  	%p18, %p16, %p17;
	or.pred  	%p19, %p18, %p15;
	@%p19 bra 	$L__BB0_13;
	add.s64 	%rd30, %rd2, %rd9;
	ld.global.f64 	%fd35, [%rd30+8];
	cvt.s64.s32 	%rd31, %r3;
	add.s64 	%rd32, %rd8, %rd31;
	shl.b64 	%rd33, %rd32, 3;
	add.s64 	%rd34, %rd1, %rd33;
	ld.global.f64 	%fd36, [%rd34+8];
	add.f64 	%fd37, %fd35, %fd36;
	ld.global.f64 	%fd38, [%rd30+24];
	add.f64 	%fd39, %fd37, %fd38;
	add.s64 	%rd35, %rd3, %rd9;
	ld.global.f64 	%fd40, [%rd35+8];
	add.f64 	%fd41, %fd39, %fd40;
	ld.global.f64 	%fd42, [%rd30+16];
	fma.rn.f64 	%fd43, %fd42, 0dC010000000000000, %fd41;
	fma.rn.f64 	%fd44, %fd43, 0d3FA999999999999A, %fd42;
	add.s64 	%rd36, %rd4, %rd9;
	st.global.f64 	[%rd36+8], %fd44;
$L__BB0_13:
	add.s32 	%r30, %r30, 2;
	add.s32 	%r31, %r6, 1;
	and.b32  	%r32, %r11, 2147483646;
	setp.ne.s32 	%p20, %r31, %r32;
	@%p20 bra 	$L__BB0_3;
$L__BB0_14:
	and.b32  	%r24, %r11, 1;
	setp.eq.b32 	%p21, %r24, 1;
	not.pred 	%p22, %p21;
	@%p22 bra 	$L__BB0_21;
	setp.ne.s32 	%p23, %r32, 0;
	@%p23 bra 	$L__BB0_17;
	ld.global.f64 	%fd45, [%rd2];
	ld.global.f64 	%fd46, [%rd3];
	add.f64 	%fd47, %fd45, %fd46;
	ld.global.f64 	%fd48, [%rd2+16];
	add.f64 	%fd49, %fd47, %fd48;
	ld.global.f64 	%fd50, [%rd2+8];
	fma.rn.f64 	%fd51, %fd50, 0dC008000000000000, %fd49;
	fma.rn.f64 	%fd52, %fd51, 0d3FA999999999999A, %fd50;
	st.global.f64 	[%rd4], %fd52;
$L__BB0_17:
	setp.ne.s32 	%p24, %r32, %r2;
	@%p24 bra 	$L__BB0_19;
	ld.global.f64 	%fd53, [%rd5+-8];
	ld.global.f64 	%fd54, [%rd3+-16];
	add.f64 	%fd55, %fd53, %fd54;
	ld.global.f64 	%fd56, [%rd3];
	add.f64 	%fd57, %fd55, %fd56;
	ld.global.f64 	%fd58, [%rd7+-8];
	fma.rn.f64 	%fd59, %fd58, 0dC008000000000000, %fd57;
	fma.rn.f64 	%fd60, %fd59, 0d3FA999999999999A, %fd58;
	st.global.f64 	[%rd6+-8], %fd60;
$L__BB0_19:
	ld.param.u32 	%r29, [_Z18calculate_new_stepPdS_ii_param_3];
	add.s32 	%r25, %r29, -1;
	setp.eq.s32 	%p25, %r1, %r25;
	setp.eq.s32 	%p26, %r1, 0;
	setp.eq.s32 	%p27, %r32, 0;
	setp.eq.s32 	%p28, %r32, %r2;
	or.pred  	%p29, %p27, %p28;
	or.pred  	%p30, %p26, %p29;
	or.pred  	%p31, %p30, %p25;
	@%p31 bra 	$L__BB0_21;
	mul.wide.u32 	%rd37, %r32, 8;
	add.s64 	%rd38, %rd2, %rd37;
	ld.global.f64 	%fd61, [%rd38];
	add.s32 	%r26, %r32, %r3;
	mul.wide.s32 	%rd39, %r26, 8;
	add.s64 	%rd40, %rd1, %rd39;
	ld.global.f64 	%fd62, [%rd40];
	add.f64 	%fd63, %fd61, %fd62;
	add.s64 	%rd41, %rd38, 16;
	ld.global.f64 	%fd64, [%rd38+16];
	add.f64 	%fd65, %fd63, %fd64;
	mul.wide.u32 	%rd42, %r2, 8;
	add.s64 	%rd43, %rd41, %rd42;
	ld.global.f64 	%fd66, [%rd43];
	add.f64 	%fd67, %fd65, %fd66;
	ld.global.f64 	%fd68, [%rd38+8];
	fma.rn.f64 	%fd69, %fd68, 0dC010000000000000, %fd67;
	fma.rn.f64 	%fd70, %fd69, 0d3FA999999999999A, %fd68;
	add.s64 	%rd44, %rd4, %rd37;
	st.global.f64 	[%rd44], %fd70;
$L__BB0_21:
	ret;

}


// ===== COMPILED SASS (sm_100) =====

	.target	sm_100

	.elftype	@"ET_EXEC"


//--------------------- .note.nv.tkinfo           --------------------------
	.section	.note.nv.tkinfo,"",@"SHT_NOTE"
	.sectionflags	@"SHF_NOTE_NV_TKINFO"
	.tkinfo
        /*0018*/ 	.word	0x00000002
        /*0030*/ 	.string	""
        /*0030*/ 	.string	"ptxas"
        /*0030*/ 	.string	"Cuda compilation tools, release 13.0, V13.0.88"
        /*0030*/ 	.string	"Build cuda_13.0.r13.0/compiler.36424714_0"
        /*0030*/ 	.string	"-arch sm_100 -m 64 "



//--------------------- .note.nv.cuinfo           --------------------------
	.section	.note.nv.cuinfo,"",@"SHT_NOTE"
	.sectionflags	@"SHF_NOTE_NV_CUINFO"
        /*0018*/ 	.short	0x0002
        /*001a*/ 	.short	0x0064
        /*001c*/ 	.short	0x0082
	.zero		2


//--------------------- .nv.info                  --------------------------
	.section	.nv.info,"",@"SHT_CUDA_INFO"
	.align	4


	//----- nvinfo : EIATTR_REGCOUNT
	.align		4
        /*0000*/ 	.byte	0x04, 0x2f
        /*0002*/ 	.short	(.L_1 - .L_0)
	.align		4
.L_0:
        /*0004*/ 	.word	index@(_Z18calculate_new_stepPdS_ii)
        /*0008*/ 	.word	0x00000020


	//----- nvinfo : EIATTR_FRAME_SIZE
	.align		4
.L_1:
        /*000c*/ 	.byte	0x04, 0x11
        /*000e*/ 	.short	(.L_3 - .L_2)
	.align		4
.L_2:
        /*0010*/ 	.word	index@(_Z18calculate_new_stepPdS_ii)
        /*0014*/ 	.word	0x00000000


	//----- nvinfo : EIATTR_MIN_STACK_SIZE
	.align		4
.L_3:
        /*0018*/ 	.byte	0x04, 0x12
        /*001a*/ 	.short	(.L_5 - .L_4)
	.align		4
.L_4:
        /*001c*/ 	.word	index@(_Z18calculate_new_stepPdS_ii)
        /*0020*/ 	.word	0x00000000
.L_5:


//--------------------- .nv.compat                --------------------------
	.section	.nv.compat,"",@"SHT_CUDA_COMPAT_INFO"
	.align	4
        /*0000*/ 	.byte	0x02, 0x09, 0x00, 0x00, 0x02, 0x02, 0x01, 0x00, 0x02, 0x05, 0x05, 0x00, 0x03, 0x07, 0x01, 0x01
        /*0010*/ 	.byte	0x02, 0x03, 0x00, 0x00, 0x02, 0x06, 0x01, 0x00, 0x04, 0x0b, 0x08, 0x00, 0x01, 0x00, 0x00, 0x00
        /*0020*/ 	.byte	0x00, 0x00, 0x00, 0x00


//--------------------- .nv.info._Z18calculate_new_stepPdS_ii --------------------------
	.section	.nv.info._Z18calculate_new_stepPdS_ii,"",@"SHT_CUDA_INFO"
	.sectionflags	@""
	.align	4


	//----- nvinfo : EIATTR_CUDA_API_VERSION
	.align		4
        /*0000*/ 	.byte	0x04, 0x37
        /*0002*/ 	.short	(.L_7 - .L_6)
.L_6:
        /*0004*/ 	.word	0x00000082


	//----- nvinfo : EIATTR_KPARAM_INFO
	.align		4
.L_7:
        /*0008*/ 	.byte	0x04, 0x17
        /*000a*/ 	.short	(.L_9 - .L_8)
.L_8:
        /*000c*/ 	.word	0x00000000
        /*0010*/ 	.short	0x0003
        /*0012*/ 	.short	0x0014
        /*0014*/ 	.byte	0x00, 0xf0, 0x11, 0x00


	//----- nvinfo : EIATTR_KPARAM_INFO
	.align		4
.L_9:
        /*0018*/ 	.byte	0x04, 0x17
        /*001a*/ 	.short	(.L_11 - .L_10)
.L_10:
        /*001c*/ 	.word	0x00000000
        /*0020*/ 	.short	0x0002
        /*0022*/ 	.short	0x0010
        /*0024*/ 	.byte	0x00, 0xf0, 0x11, 0x00


	//----- nvinfo : EIATTR_KPARAM_INFO
	.align		4
.L_11:
        /*0028*/ 	.byte	0x04, 0x17
        /*002a*/ 	.short	(.L_13 - .L_12)
.L_12:
        /*002c*/ 	.word	0x00000000
        /*0030*/ 	.short	0x0001
        /*0032*/ 	.short	0x0008
        /*0034*/ 	.byte	0x00, 0xf5, 0x21, 0x00


	//----- nvinfo : EIATTR_KPARAM_INFO
	.align		4
.L_13:
        /*0038*/ 	.byte	0x04, 0x17
        /*003a*/ 	.short	(.L_15 - .L_14)
.L_14:
        /*003c*/ 	.word	0x00000000
        /*0040*/ 	.short	0x0000
        /*0042*/ 	.short	0x0000
        /*0044*/ 	.byte	0x00, 0xf5, 0x21, 0x00


	//----- nvinfo : EIATTR_SPARSE_MMA_MASK
	.align		4
.L_15:
        /*0048*/ 	.byte	0x03, 0x50
        /*004a*/ 	.short	0x0000


	//----- nvinfo : EIATTR_MAXREG_COUNT
	.align		4
        /*004c*/ 	.byte	0x03, 0x1b
        /*004e*/ 	.short	0x00ff


	//----- nvinfo : EIATTR_MERCURY_ISA_VERSION
	.align		4
        /*0050*/ 	.byte	0x03, 0x5f
        /*0052*/ 	.short	0x0101


	//----- nvinfo : EIATTR_VRC_CTA_INIT_COUNT
	.align		4
        /*0054*/ 	.byte	0x02, 0x4a
	.zero		1
	.zero		1


	//----- nvinfo : EIATTR_EXIT_INSTR_OFFSETS
	.align		4
        /*0058*/ 	.byte	0x04, 0x1c
        /*005a*/ 	.short	(.L_17 - .L_16)


	//   ....[0]....
.L_16:
        /*005c*/ 	.word	0x00000090


	//   ....[1]....
        /*0060*/ 	.word	0x00000950


	//   ....[2]....
        /*0064*/ 	.word	0x00000b60


	//   ....[3]....
        /*0068*/ 	.word	0x00000cf0


	//----- nvinfo : EIATTR_CRS_STACK_SIZE
	.align		4
.L_17:
        /*006c*/ 	.byte	0x04, 0x1e
        /*006e*/ 	.short	(.L_19 - .L_18)
.L_18:
        /*0070*/ 	.word	0x00000000


	//----- nvinfo : EIATTR_CBANK_PARAM_SIZE
	.align		4
.L_19:
        /*0074*/ 	.byte	0x03, 0x19
        /*0076*/ 	.short	0x0018


	//----- nvinfo : EIATTR_PARAM_CBANK
	.align		4
        /*0078*/ 	.byte	0x04, 0x0a
        /*007a*/ 	.short	(.L_21 - .L_20)
	.align		4
.L_20:
        /*007c*/ 	.word	index@(.nv.constant0._Z18calculate_new_stepPdS_ii)
        /*0080*/ 	.short	0x0380
        /*0082*/ 	.short	0x0018


	//----- nvinfo : EIATTR_SW_WAR
	.align		4
.L_21:
        /*0084*/ 	.byte	0x04, 0x36
        /*0086*/ 	.short	(.L_23 - .L_22)
.L_22:
        /*0088*/ 	.word	0x00000008
.L_23:


//--------------------- .nv.callgraph             --------------------------
	.section	.nv.callgraph,"",@"SHT_CUDA_CALLGRAPH"
	.align	4
	.sectionentsize	8
	.align		4
        /*0000*/ 	.word	0x00000000
	.align		4
        /*0004*/ 	.word	0xffffffff
	.align		4
        /*0008*/ 	.word	0x00000000
	.align		4
        /*000c*/ 	.word	0xfffffffe
	.align		4
        /*0010*/ 	.word	0x00000000
	.align		4
        /*0014*/ 	.word	0xfffffffd
	.align		4
        /*0018*/ 	.word	0x00000000
	.align		4
        /*001c*/ 	.word	0xfffffffc


//--------------------- .text._Z18calculate_new_stepPdS_ii --------------------------
	.section	.text._Z18calculate_new_stepPdS_ii,"ax",@progbits
	.align	128
        .global         _Z18calculate_new_stepPdS_ii
        .type           _Z18calculate_new_stepPdS_ii,@function
        .size           _Z18calculate_new_stepPdS_ii,(.L_x_7 - _Z18calculate_new_stepPdS_ii)
        .other          _Z18calculate_new_stepPdS_ii,@"STO_CUDA_ENTRY STV_DEFAULT"
_Z18calculate_new_stepPdS_ii:
.text._Z18calculate_new_stepPdS_ii:
[----:B------:R-:W-:Y:S01]  /*0000*/  LDC R1, c[0x0][0x37c] ;  /* 0x0000df00ff017b82 */ /* 0x000fe20000000800 */
[----:B------:R-:W0:Y:S07]  /*0010*/  S2R R3, SR_TID.X ;  /* 0x0000000000037919 */ /* 0x000e2e0000002100 */
[----:B------:R-:W0:Y:S01]  /*0020*/  S2UR UR4, SR_CTAID.X ;  /* 0x00000000000479c3 */ /* 0x000e220000002500 */
[----:B------:R-:W1:Y:S07]  /*0030*/  LDCU.64 UR12, c[0x0][0x390] ;  /* 0x00007200ff0c77ac */ /* 0x000e6e0008000a00 */
[----:B------:R-:W0:Y:S01]  /*0040*/  LDC R0, c[0x0][0x360] ;  /* 0x0000d800ff007b82 */ /* 0x000e220000000800 */
[----:B-1----:R-:W-:-:S06]  /*0050*/  UISETP.GE.AND UP0, UPT, UR12, 0x1, UPT ;  /* 0x000000010c00788c */ /* 0x002fcc000bf06270 */
[----:B------:R-:W-:Y:S01]  /*0060*/  PLOP3.LUT P0, PT, PT, PT, UP0, 0x80, 0x8 ;  /* 0x000000000008781c */ /* 0x000fe20003f0f008 */
[----:B0-----:R-:W-:-:S05]  /*0070*/  IMAD R0, R0, UR4, R3 ;  /* 0x0000000400007c24 */ /* 0x001fca000f8e0203 */
[----:B------:R-:W-:-:S13]  /*0080*/  ISETP.GE.OR P0, PT, R0, UR13, !P0 ;  /* 0x0000000d00007c0c */ /* 0x000fda000c706670 */
[----:B------:R-:W-:Y:S05]  /*0090*/  @P0 EXIT ;  /* 0x000000000000094d */ /* 0x000fea0003800000 */
[----:B------:R-:W0:Y:S01]  /*00a0*/  LDC.64 R2, c[0x0][0x388] ;  /* 0x0000e200ff027b82 */ /* 0x000e220000000a00 */
[----:B------:R-:W-:Y:S01]  /*00b0*/  IMAD R5, R0, UR12, RZ ;  /* 0x0000000c00057c24 */ /* 0x000fe2000f8e02ff */
[----:B------:R-:W1:Y:S01]  /*00c0*/  LDCU.64 UR4, c[0x0][0x380] ;  /* 0x00007000ff0477ac */ /* 0x000e620008000a00 */
[----:B------:R-:W-:Y:S02]  /*00d0*/  IMAD R14, RZ, RZ, -UR12 ;  /* 0x8000000cff0e7e24 */ /* 0x000fe4000f8e02ff */
[C---:B------:R-:W-:Y:S01]  /*00e0*/  VIADD R11, R5.reuse, UR12 ;  /* 0x0000000c050b7c36 */ /* 0x040fe20008000000 */
[----:B------:R-:W-:Y:S01]  /*00f0*/  UIADD3 UR7, UPT, UPT, UR12, -0x1, URZ ;  /* 0xffffffff0c077890 */ /* 0x000fe2000fffe0ff */
[C---:B------:R-:W-:Y:S01]  /*0100*/  VIADD R7, R5.reuse, 0xffffffff ;  /* 0xffffffff05077836 */ /* 0x040fe20000000000 */
[----:B------:R-:W2:Y:S01]  /*0110*/  LDC.64 R8, c[0x0][0x380] ;  /* 0x0000e000ff087b82 */ /* 0x000ea20000000a00 */
[----:B------:R-:W-:Y:S01]  /*0120*/  IMAD.U32 R13, RZ, RZ, UR12 ;  /* 0x0000000cff0d7e24 */ /* 0x000fe2000f8e00ff */
[----:B------:R-:W-:Y:S01]  /*0130*/  LEA R14, R14, R11, 0x1 ;  /* 0x0000000b0e0e7211 */ /* 0x000fe200078e08ff */
[----:B------:R-:W-:Y:S01]  /*0140*/  UISETP.NE.AND UP0, UPT, UR7, URZ, UPT ;  /* 0x000000ff0700728c */ /* 0x000fe2000bf05270 */
[----:B------:R-:W3:Y:S02]  /*0150*/  LDCU.64 UR10, c[0x0][0x358] ;  /* 0x00006b00ff0a77ac */ /* 0x000ee40008000a00 */
[----:B------:R-:W-:Y:S01]  /*0160*/  IADD3 R10, P0, PT, R14, UR12, RZ ;  /* 0x0000000c0e0a7c10 */ /* 0x000fe2000ff1e0ff */
[----:B0-----:R-:W-:-:S03]  /*0170*/  IMAD.WIDE R2, R5, 0x8, R2 ;  /* 0x0000000805027825 */ /* 0x001fc600078e0202 */
[----:B------:R-:W-:Y:S02]  /*0180*/  LEA.HI.X.SX32 R5, R14, RZ, 0x1, P0 ;  /* 0x000000ff0e057211 */ /* 0x000fe400000f0eff */
[----:B-1----:R-:W-:Y:S01]  /*0190*/  LEA R4, P0, R10, UR4, 0x3 ;  /* 0x000000040a047c11 */ /* 0x002fe2000f8018ff */
[----:B------:R-:W-:-:S03]  /*01a0*/  UMOV UR4, URZ ;  /* 0x000000ff00047c82 */ /* 0x000fc60008000000 */
[----:B------:R-:W-:Y:S01]  /*01b0*/  LEA.HI.X R5, R10, UR5, R5, 0x3, P0 ;  /* 0x000000050a057c11 */ /* 0x000fe200080f1c05 */
[----:B--2---:R-:W-:-:S04]  /*01c0*/  IMAD.WIDE R6, R7, 0x8, R8 ;  /* 0x0000000807067825 */ /* 0x004fc800078e0208 */
[----:B------:R-:W-:-:S04]  /*01d0*/  IMAD.WIDE R8, R11, 0x8, R8 ;  /* 0x000000080b087825 */ /* 0x000fc800078e0208 */
[----:B------:R-:W-:-:S04]  /*01e0*/  IMAD.WIDE.U32 R10, R13, 0x8, R2 ;  /* 0x000000080d0a7825 */ /* 0x000fc800078e0002 */
[----:B------:R-:W-:Y:S01]  /*01f0*/  IMAD.WIDE.U32 R12, R13, 0x8, R6 ;  /* 0x000000080d0c7825 */ /* 0x000fe200078e0006 */
[----:B---3--:R-:W-:Y:S06]  /*0200*/  BRA.U !UP0, `(.L_x_0) ;  /* 0x0000000508c47547 */ /* 0x008fec000b800000 */
[----:B------:R-:W-:Y:S01]  /*0210*/  MOV R15, R14 ;  /* 0x0000000e000f7202 */ /* 0x000fe20000000f00 */
[----:B------:R-:W0:Y:S01]  /*0220*/  LDCU UR6, c[0x0][0x394] ;  /* 0x00007280ff0677ac */ /* 0x000e220008000800 */
[----:B------:R-:W1:Y:S01]  /*0230*/  LDCU.64 UR16, c[0x0][0x380] ;  /* 0x00007000ff1077ac */ /* 0x000e620008000a00 */
[----:B------:R-:W-:Y:S01]  /*0240*/  ULOP3.LUT UR5, UR12, 0x7ffffffe, URZ, 0xc0, !UPT ;  /* 0x7ffffffe0c057892 */ /* 0x000fe2000f8ec0ff */
[----:B------:R-:W-:-:S11]  /*0250*/  UMOV UR4, URZ ;  /* 0x000000ff00047c82 */ /* 0x000fd60008000000 */
.L_x_4:
[----:B------:R-:W-:Y:S02]  /*0260*/  UISETP.NE.AND UP0, UPT, UR4, URZ, UPT ;  /* 0x000000ff0400728c */ /* 0x000fe4000bf05270 */
[----:B------:R-:W-:-:S06]  /*0270*/  UISETP.NE.AND UP1, UPT, UR4, UR7, UPT ;  /* 0x000000070400728c */ /* 0x000fcc000bf25270 */
[----:B------:R-:W-:Y:S01]  /*0280*/  PLOP3.LUT P1, PT, PT, PT, UP1, 0x80, 0x8 ;  /* 0x000000000008781c */ /* 0x000fe20003f2f018 */
[----:B0-2---:R-:W-:-:S12]  /*0290*/  BRA.U UP0, `(.L_x_1) ;  /* 0x00000001002c7547 */ /* 0x005fd8000b800000 */
[----:B------:R-:W2:Y:S04]  /*02a0*/  LDG.E.64 R18, desc[UR10][R6.64] ;  /* 0x0000000a06127981 */ /* 0x000ea8000c1e1b00 */
[----:B------:R-:W2:Y:S04]  /*02b0*/  LDG.E.64 R20, desc[UR10][R8.64] ;  /* 0x0000000a08147981 */ /* 0x000ea8000c1e1b00 */
[----:B------:R-:W3:Y:S04]  /*02c0*/  LDG.E.64 R22, desc[UR10][R6.64+0x10] ;  /* 0x0000100a06167981 */ /* 0x000ee8000c1e1b00 */
[----:B------:R-:W4:Y:S01]  /*02d0*/  LDG.E.64 R16, desc[UR10][R6.64+0x8] ;  /* 0x0000080a06107981 */ /* 0x000f22000c1e1b00 */
[----:B------:R-:W-:Y:S01]  /*02e0*/  UMOV UR8, 0x9999999a ;  /* 0x9999999a00087882 */ /* 0x000fe20000000000 */
[----:B------:R-:W-:Y:S01]  /*02f0*/  UMOV UR9, 0x3fa99999 ;  /* 0x3fa9999900097882 */ /* 0x000fe20000000000 */
[----:B--2---:R-:W-:-:S08]  /*0300*/  DADD R18, R18, R20 ;  /* 0x0000000012127229 */ /* 0x004fd00000000014 */
[----:B---3--:R-:W-:-:S08]  /*0310*/  DADD R18, R18, R22 ;  /* 0x0000000012127229 */ /* 0x008fd00000000016 */
[----:B----4-:R-:W-:-:S08]  /*0320*/  DFMA R18, R16, -3, R18 ;  /* 0xc00800001012782b */ /* 0x010fd00000000012 */
[----:B------:R-:W-:-:S07]  /*0330*/  DFMA R18, R18, UR8, R16 ;  /* 0x0000000812127c2b */ /* 0x000fce0008000010 */
[----:B------:R2:W-:Y:S04]  /*0340*/  STG.E.64 desc[UR10][R2.64], R18 ;  /* 0x0000001202007986 */ /* 0x0005e8000c101b0a */
.L_x_1:
[----:B------:R-:W3:Y:S04]  /*0350*/  @!P1 LDG.E.64 R20, desc[UR10][R4.64+-0x8] ;  /* 0xfffff80a04149981 */ /* 0x000ee8000c1e1b00 */
[----:B------:R-:W3:Y:S04]  /*0360*/  @!P1 LDG.E.64 R22, desc[UR10][R8.64+-0x10] ;  /* 0xfffff00a08169981 */ /* 0x000ee8000c1e1b00 */
[----:B--2---:R-:W2:Y:S04]  /*0370*/  @!P1 LDG.E.64 R18, desc[UR10][R8.64] ;  /* 0x0000000a08129981 */ /* 0x004ea8000c1e1b00 */
[----:B------:R-:W4:Y:S01]  /*0380*/  @!P1 LDG.E.64 R16, desc[UR10][R12.64] ;  /* 0x0000000a0c109981 */ /* 0x000f22000c1e1b00 */
[----:B------:R-:W-:Y:S01]  /*0390*/  UISETP.NE.AND UP0, UPT, UR4, UR7, UPT ;  /* 0x000000070400728c */ /* 0x000fe2000bf05270 */
[----:B0-----:R-:W-:Y:S01]  /*03a0*/  UMOV UR13, UR6 ;  /* 0x00000006000d7c82 */ /* 0x001fe20008000000 */
[----:B------:R-:W-:-:S02]  /*03b0*/  @!UP1 UMOV UR14, 0x9999999a ;  /* 0x9999999a000e9882 */ /* 0x000fc40000000000 */
[----:B------:R-:W-:Y:S02]  /*03c0*/  UISETP.EQ.OR UP0, UPT, UR4, URZ, !UP0 ;  /* 0x000000ff0400728c */ /* 0x000fe4000c702670 */
[----:B------:R-:W-:Y:S01]  /*03d0*/  UIADD3 UR8, UPT, UPT, UR13, -0x1, URZ ;  /* 0xffffffff0d087890 */ /* 0x000fe2000fffe0ff */
[----:B------:R-:W-:-:S03]  /*03e0*/  @!UP1 UMOV UR15, 0x3fa99999 ;  /* 0x3fa99999000f9882 */ /* 0x000fc60000000000 */
[----:B------:R-:W-:-:S04]  /*03f0*/  PLOP3.LUT P0, PT, PT, PT, UP0, 0x80, 0x8 ;  /* 0x000000000008781c */ /* 0x000fc80003f0f008 */
[----:B------:R-:W-:-:S04]  /*0400*/  ISETP.EQ.OR P0, PT, R0, RZ, P0 ;  /* 0x000000ff0000720c */ /* 0x000fc80000702670 */
[----:B------:R-:W-:Y:S02]  /*0410*/  ISETP.EQ.OR P0, PT, R0, UR8, P0 ;  /* 0x0000000800007c0c */ /* 0x000fe40008702670 */
[----:B------:R-:W-:Y:S01]  /*0420*/  MOV R27, UR7 ;  /* 0x00000007001b7c02 */ /* 0x000fe20008000f00 */
[----:B---3--:R-:W-:-:S10]  /*0430*/  @!P1 DADD R22, R20, R22 ;  /* 0x0000000014169229 */ /* 0x008fd40000000016 */
[----:B------:R-:W0:Y:S01]  /*0440*/  @!P0 LDC.64 R20, c[0x0][0x380] ;  /* 0x0000e000ff148b82 */ /* 0x000e220000000a00 */
[----:B--2---:R-:W-:Y:S01]  /*0450*/  @!P1 DADD R18, R22, R18 ;  /* 0x0000000016129229 */ /* 0x004fe20000000012 */
[----:B------:R-:W-:-:S07]  /*0460*/  IMAD.U32 R23, RZ, RZ, UR4 ;  /* 0x00000004ff177e24 */ /* 0x000fce000f8e00ff */
[----:B----4-:R-:W-:-:S08]  /*0470*/  @!P1 DFMA R18, R16, -3, R18 ;  /* 0xc00800001012982b */ /* 0x010fd00000000012 */
[----:B------:R-:W-:Y:S01]  /*0480*/  @!P1 DFMA R28, R18, UR14, R16 ;  /* 0x0000000e121c9c2b */ /* 0x000fe20008000010 */
[----:B0-----:R-:W-:-:S04]  /*0490*/  @!P0 IMAD.WIDE R20, R15, 0x8, R20 ;  /* 0x000000080f148825 */ /* 0x001fc800078e0214 */
[----:B------:R-:W-:Y:S02]  /*04a0*/  @!P0 IMAD.WIDE R16, R23, 0x8, R6 ;  /* 0x0000000817108825 */ /* 0x000fe400078e0206 */
[----:B------:R0:W-:Y:S04]  /*04b0*/  @!P1 STG.E.64 desc[UR10][R10.64+-0x8], R28 ;  /* 0xfffff81c0a009986 */ /* 0x0001e8000c101b0a */
[----:B------:R-:W2:Y:S01]  /*04c0*/  @!P0 LDG.E.64 R18, desc[UR10][R16.64] ;  /* 0x0000000a10128981 */ /* 0x000ea2000c1e1b00 */
[----:B------:R-:W-:-:S03]  /*04d0*/  @!P0 IADD3 R24, P2, PT, R16, 0x10, RZ ;  /* 0x0000001010188810 */ /* 0x000fc60007f5e0ff */
[----:B------:R-:W2:Y:S02]  /*04e0*/  @!P0 LDG.E.64 R20, desc[UR10][R20.64] ;  /* 0x0000000a14148981 */ /* 0x000ea4000c1e1b00 */
[----:B------:R-:W-:Y:S02]  /*04f0*/  @!P0 IMAD.X R25, RZ, RZ, R17, P2 ;  /* 0x000000ffff198224 */ /* 0x000fe400010e0611 */
[----:B------:R-:W3:Y:S01]  /*0500*/  @!P0 LDG.E.64 R22, desc[UR10][R16.64+0x10] ;  /* 0x0000100a10168981 */ /* 0x000ee2000c1e1b00 */
[----:B------:R-:W-:-:S03]  /*0510*/  @!P0 IMAD.WIDE R24, R27, 0x8, R24 ;  /* 0x000000081b188825 */ /* 0x000fc600078e0218 */
[----:B------:R-:W4:Y:S04]  /*0520*/  @!P0 LDG.E.64 R26, desc[UR10][R16.64+0x8] ;  /* 0x0000080a101a8981 */ /* 0x000f28000c1e1b00 */
[----:B------:R-:W5:Y:S01]  /*0530*/  @!P0 LDG.E.64 R24, desc[UR10][R24.64] ;  /* 0x0000000a18188981 */ /* 0x000f62000c1e1b00 */
[----:B------:R-:W-:-:S04]  /*0540*/  UIADD3 UR9, UPT, UPT, UR4, 0x1, URZ ;  /* 0x0000000104097890 */ /* 0x000fc8000fffe0ff */
[----:B------:R-:W-:-:S06]  /*0550*/  UISETP.NE.AND UP0, UPT, UR9, UR7, UPT ;  /* 0x000000070900728c */ /* 0x000fcc000bf05270 */
[----:B------:R-:W-:Y:S01]  /*0560*/  PLOP3.LUT P1, PT, PT, PT, UP0, 0x80, 0x8 ;  /* 0x000000000008781c */ /* 0x000fe20003f2f008 */
[----:B--2---:R-:W-:-:S08]  /*0570*/  @!P0 DADD R18, R18, R20 ;  /* 0x0000000012128229 */ /* 0x004fd00000000014 */
[----:B---3--:R-:W-:-:S08]  /*0580*/  @!P0 DADD R18, R18, R22 ;  /* 0x0000000012128229 */ /* 0x008fd00000000016 */
[----:B-----5:R-:W-:Y:S01]  /*0590*/  @!P0 DADD R18, R18, R24 ;  /* 0x0000000012128229 */ /* 0x020fe20000000018 */
[----:B------:R-:W-:Y:S02]  /*05a0*/  @!P0 IMAD.MOV.U32 R20, RZ, RZ, -0x66666666 ;  /* 0x9999999aff148424 */ /* 0x000fe400078e00ff */
[----:B------:R-:W-:-:S05]  /*05b0*/  @!P0 IMAD.MOV.U32 R21, RZ, RZ, 0x3fa99999 ;  /* 0x3fa99999ff158424 */ /* 0x000fca00078e00ff */
[----:B----4-:R-:W-:Y:S01]  /*05c0*/  @!P0 DFMA R18, R26, -4, R18 ;  /* 0xc01000001a12882b */ /* 0x010fe20000000012 */
[----:B------:R-:W-:Y:S01]  /*05d0*/  MOV R23, UR4 ;  /* 0x0000000400177c02 */ /* 0x000fe20008000f00 */
[----:B------:R-:W-:-:S04]  /*05e0*/  IMAD.U32 R25, RZ, RZ, UR4 ;  /* 0x00000004ff197e24 */ /* 0x000fc8000f8e00ff */
[----:B------:R-:W-:Y:S02]  /*05f0*/  @!P1 IMAD.WIDE R24, R25, 0x8, R6 ;  /* 0x0000000819189825 */ /* 0x000fe400078e0206 */
[----:B------:R-:W-:Y:S02]  /*0600*/  @!P0 DFMA R18, R18, R20, R26 ;  /* 0x000000141212822b */ /* 0x000fe4000000001a */
[----:B------:R-:W-:-:S05]  /*0610*/  @!P0 IMAD.WIDE R20, R23, 0x8, R2 ;  /* 0x0000000817148825 */ /* 0x000fca00078e0202 */
[----:B------:R0:W-:Y:S04]  /*0620*/  @!P0 STG.E.64 desc[UR10][R20.64], R18 ;  /* 0x0000001214008986 */ /* 0x0001e8000c101b0a */
[----:B------:R-:W2:Y:S04]  /*0630*/  @!P1 LDG.E.64 R24, desc[UR10][R24.64+0x8] ;  /* 0x0000080a18189981 */ /* 0x000ea8000c1e1b00 */
[----:B------:R-:W2:Y:S04]  /*0640*/  @!P1 LDG.E.64 R22, desc[UR10][R4.64+-0x8] ;  /* 0xfffff80a04169981 */ /* 0x000ea8000c1e1b00 */
[----:B------:R-:W3:Y:S04]  /*0650*/  @!P1 LDG.E.64 R26, desc[UR10][R8.64] ;  /* 0x0000000a081a9981 */ /* 0x000ee8000c1e1b00 */
[----:B------:R-:W4:Y:S01]  /*0660*/  @!P1 LDG.E.64 R16, desc[UR10][R12.64] ;  /* 0x0000000a0c109981 */ /* 0x000f22000c1e1b00 */
[----:B------:R-:W-:Y:S01]  /*0670*/  @!UP0 UMOV UR14, 0x9999999a ;  /* 0x9999999a000e8882 */ /* 0x000fe20000000000 */
[----:B------:R-:W-:Y:S01]  /*0680*/  @!UP0 UMOV UR15, 0x3fa99999 ;  /* 0x3fa99999000f8882 */ /* 0x000fe20000000000 */
[----:B------:R-:W-:-:S06]  /*0690*/  UISETP.NE.AND UP0, UPT, UR9, UR7, UPT ;  /* 0x000000070900728c */ /* 0x000fcc000bf05270 */
[----:B------:R-:W-:-:S04]  /*06a0*/  PLOP3.LUT P0, PT, PT, PT, UP0, 0x80, 0x8 ;  /* 0x000000000008781c */ /* 0x000fc80003f0f008 */
[----:B------:R-:W-:-:S04]  /*06b0*/  ISETP.EQ.OR P0, PT, R0, RZ, !P0 ;  /* 0x000000ff0000720c */ /* 0x000fc80004702670 */
[----:B------:R-:W-:Y:S01]  /*06c0*/  ISETP.EQ.OR P0, PT, R0, UR8, P0 ;  /* 0x0000000800007c0c */ /* 0x000fe20008702670 */
[----:B------:R-:W-:Y:S01]  /*06d0*/  BSSY.RECONVERGENT B0, `(.L_x_2) ;  /* 0x000001f000007945 */ /* 0x000fe20003800200 */
[----:B--2---:R-:W-:-:S08]  /*06e0*/  @!P1 DADD R22, R22, R24 ;  /* 0x0000000016169229 */ /* 0x004fd00000000018 */
[----:B---3--:R-:W-:-:S08]  /*06f0*/  @!P1 DADD R22, R22, R26 ;  /* 0x0000000016169229 */ /* 0x008fd0000000001a */
[----:B----4-:R-:W-:-:S08]  /*0700*/  @!P1 DFMA R22, R16, -3, R22 ;  /* 0xc00800001016982b */ /* 0x010fd00000000016 */
[----:B------:R-:W-:-:S07]  /*0710*/  @!P1 DFMA R22, R22, UR14, R16 ;  /* 0x0000000e16169c2b */ /* 0x000fce0008000010 */
[----:B------:R0:W-:Y:S01]  /*0720*/  @!P1 STG.E.64 desc[UR10][R10.64+-0x8], R22 ;  /* 0xfffff8160a009986 */ /* 0x0001e2000c101b0a */
[----:B------:R-:W-:Y:S05]  /*0730*/  @P0 BRA `(.L_x_3) ;  /* 0x0000000000600947 */ /* 0x000fea0003800000 */
[----:B------:R-:W-:Y:S02]  /*0740*/  USHF.R.S32.HI UR8, URZ, 0x1f, UR4 ;  /* 0x0000001fff087899 */ /* 0x000fe40008011404 */
[C---:B------:R-:W-:Y:S02]  /*0750*/  IADD3 R16, P0, PT, R14.reuse, UR4, RZ ;  /* 0x000000040e107c10 */ /* 0x040fe4000ff1e0ff */
[----:B------:R-:W-:Y:S02]  /*0760*/  MOV R25, UR4 ;  /* 0x0000000400197c02 */ /* 0x000fe40008000f00 */
[----:B------:R-:W-:Y:S02]  /*0770*/  LEA.HI.X.SX32 R17, R14, UR8, 0x1, P0 ;  /* 0x000000080e117c11 */ /* 0x000fe400080f0eff */
[----:B01----:R-:W-:Y:S01]  /*0780*/  LEA R22, P0, R16, UR16, 0x3 ;  /* 0x0000001010167c11 */ /* 0x003fe2000f8018ff */
[----:B------:R-:W-:-:S03]  /*0790*/  IMAD.WIDE R24, R25, 0x8, R6 ;  /* 0x0000000819187825 */ /* 0x000fc600078e0206 */
[----:B------:R-:W-:Y:S02]  /*07a0*/  LEA.HI.X R23, R16, UR17, R17, 0x3, P0 ;  /* 0x0000001110177c11 */ /* 0x000fe400080f1c11 */
[----:B------:R-:W2:Y:S04]  /*07b0*/  LDG.E.64 R20, desc[UR10][R24.64+0x8] ;  /* 0x0000080a18147981 */ /* 0x000ea8000c1e1b00 */
[----:B------:R-:W2:Y:S01]  /*07c0*/  LDG.E.64 R22, desc[UR10][R22.64+0x8] ;  /* 0x0000080a16167981 */ /* 0x000ea2000c1e1b00 */
[----:B------:R-:W-:-:S03]  /*07d0*/  IMAD.U32 R17, RZ, RZ, UR4 ;  /* 0x00000004ff117e24 */ /* 0x000fc6000f8e00ff */
[----:B------:R-:W3:Y:S01]  /*07e0*/  LDG.E.64 R18, desc[UR10][R24.64+0x18] ;  /* 0x0000180a18127981 */ /* 0x000ee2000c1e1b00 */
[----:B------:R-:W-:-:S03]  /*07f0*/  IMAD.WIDE R16, R17, 0x8, R8 ;  /* 0x0000000811107825 */ /* 0x000fc600078e0208 */
[----:B------:R-:W4:Y:S04]  /*0800*/  LDG.E.64 R26, desc[UR10][R24.64+0x10] ;  /* 0x0000100a181a7981 */ /* 0x000f28000c1e1b00 */
[----:B------:R-:W5:Y:S01]  /*0810*/  LDG.E.64 R16, desc[UR10][R16.64+0x8] ;  /* 0x0000080a10107981 */ /* 0x000f62000c1e1b00 */
[----:B------:R-:W-:Y:S01]  /*0820*/  UMOV UR8, 0x9999999a ;  /* 0x9999999a00087882 */ /* 0x000fe20000000000 */
[----:B------:R-:W-:Y:S01]  /*0830*/  UMOV UR9, 0x3fa99999 ;  /* 0x3fa9999900097882 */ /* 0x000fe20000000000 */
[----:B--2---:R-:W-:-:S08]  /*0840*/  DADD R20, R20, R22 ;  /* 0x0000000014147229 */ /* 0x004fd00000000016 */
[----:B---3--:R-:W-:-:S08]  /*0850*/  DADD R18, R20, R18 ;  /* 0x0000000014127229 */ /* 0x008fd00000000012 */
[----:B-----5:R-:W-:Y:S01]  /*0860*/  DADD R18, R18, R16 ;  /* 0x0000000012127229 */ /* 0x020fe20000000010 */
[----:B------:R-:W-:-:S07]  /*0870*/  MOV R21, UR4 ;  /* 0x0000000400157c02 */ /* 0x000fce0008000f00 */
[----:B----4-:R-:W-:Y:S01]  /*0880*/  DFMA R18, R26, -4, R18 ;  /* 0xc01000001a12782b */ /* 0x010fe20000000012 */
[----:B------:R-:W-:-:S07]  /*0890*/  IMAD.WIDE R20, R21, 0x8, R2 ;  /* 0x0000000815147825 */ /* 0x000fce00078e0202 */
[----:B------:R-:W-:-:S07]  /*08a0*/  DFMA R18, R18, UR8, R26 ;  /* 0x0000000812127c2b */ /* 0x000fce000800001a */
[----:B------:R2:W-:Y:S04]  /*08b0*/  STG.E.64 desc[UR10][R20.64+0x8], R18 ;  /* 0x0000081214007986 */ /* 0x0005e8000c101b0a */
.L_x_3:
[----:B-1----:R-:W-:Y:S05]  /*08c0*/  BSYNC.RECONVERGENT B0 ;  /* 0x0000000000007941 */ /* 0x002fea0003800200 */
.L_x_2:
[----:B------:R-:W-:Y:S01]  /*08d0*/  UIADD3 UR4, UPT, UPT, UR4, 0x2, URZ ;  /* 0x0000000204047890 */ /* 0x000fe2000fffe0ff */
[----:B------:R-:W-:-:S03]  /*08e0*/  VIADD R15, R15, 0x2 ;  /* 0x000000020f0f7836 */ /* 0x000fc60000000000 */
[----:B------:R-:W-:-:S09]  /*08f0*/  UISETP.NE.AND UP0, UPT, UR4, UR5, UPT ;  /* 0x000000050400728c */ /* 0x000fd2000bf05270 */
[----:B------:R-:W-:Y:S05]  /*0900*/  BRA.U UP0, `(.L_x_4) ;  /* 0xfffffff900547547 */ /* 0x000fea000b83ffff */
[----:B------:R-:W-:-:S05]  /*0910*/  UMOV UR4, UR5 ;  /* 0x0000000500047c82 */ /* 0x000fca0008000000 */
.L_x_0:
[----:B------:R-:W1:Y:S02]  /*0920*/  LDC R15, c[0x0][0x390] ;  /* 0x0000e400ff0f7b82 */ /* 0x000e640000000800 */
[----:B-1----:R-:W-:-:S04]  /*0930*/  LOP3.LUT R15, R15, 0x1, RZ, 0xc0, !PT ;  /* 0x000000010f0f7812 */ /* 0x002fc800078ec0ff */
[----:B------:R-:W-:-:S13]  /*0940*/  ISETP.NE.U32.AND P0, PT, R15, 0x1, PT ;  /* 0x000000010f00780c */ /* 0x000fda0003f05070 */
[----:B------:R-:W-:Y:S05]  /*0950*/  @P0 EXIT ;  /* 0x000000000000094d */ /* 0x000fea0003800000 */
[----:B------:R-:W-:-:S09]  /*0960*/  UISETP.NE.AND UP0, UPT, UR4, URZ, UPT ;  /* 0x000000ff0400728c */ /* 0x000fd2000bf05270 */
[----:B------:R-:W-:Y:S05]  /*0970*/  BRA.U UP0, `(.L_x_5) ;  /* 0x00000001002c7547 */ /* 0x000fea000b800000 */
[----:B0-2---:R-:W2:Y:S04]  /*0980*/  LDG.E.64 R18, desc[UR10][R6.64] ;  /* 0x0000000a06127981 */ /* 0x005ea8000c1e1b00 */
        /* <DEDUP_REMOVED lines=10> */
.L_x_5:
[----:B------:R-:W-:-:S06]  /*0a30*/  UISETP.NE.AND UP1, UPT, UR4, UR7, UPT ;  /* 0x000000070400728c */ /* 0x000fcc000bf25270 */
[----:B------:R-:W-:-:S13]  /*0a40*/  PLOP3.LUT P1, PT, PT, PT, UP1, 0x80, 0x8 ;  /* 0x000000000008781c */ /* 0x000fda0003f2f018 */
[----:B------:R-:W3:Y:S04]  /*0a50*/  @!P1 LDG.E.64 R4, desc[UR10][R4.64+-0x8] ;  /* 0xfffff80a04049981 */ /* 0x000ee8000c1e1b00 */
[----:B------:R-:W3:Y:S04]  /*0a60*/  @!P1 LDG.E.64 R16, desc[UR10][R8.64+-0x10] ;  /* 0xfffff00a08109981 */ /* 0x000ee8000c1e1b00 */
[----:B012---:R-:W2:Y:S04]  /*0a70*/  @!P1 LDG.E.64 R18, desc[UR10][R8.64] ;  /* 0x0000000a08129981 */ /* 0x007ea8000c1e1b00 */
[----:B------:R-:W4:Y:S01]  /*0a80*/  @!P1 LDG.E.64 R12, desc[UR10][R12.64] ;  /* 0x0000000a0c0c9981 */ /* 0x000f22000c1e1b00 */
[----:B------:R-:W-:-:S02]  /*0a90*/  UISETP.NE.AND UP0, UPT, UR4, UR7, UPT ;  /* 0x000000070400728c */ /* 0x000fc4000bf05270 */
[----:B------:R-:W-:Y:S02]  /*0aa0*/  UIADD3 UR5, UPT, UPT, UR13, -0x1, URZ ;  /* 0xffffffff0d057890 */ /* 0x000fe4000fffe0ff */
[----:B------:R-:W-:Y:S01]  /*0ab0*/  UISETP.EQ.OR UP0, UPT, UR4, URZ, !UP0 ;  /* 0x000000ff0400728c */ /* 0x000fe2000c702670 */
[----:B------:R-:W-:Y:S01]  /*0ac0*/  @!UP1 UMOV UR8, 0x9999999a ;  /* 0x9999999a00089882 */ /* 0x000fe20000000000 */
[----:B------:R-:W-:-:S04]  /*0ad0*/  @!UP1 UMOV UR9, 0x3fa99999 ;  /* 0x3fa9999900099882 */ /* 0x000fc80000000000 */
[----:B------:R-:W-:-:S04]  /*0ae0*/  PLOP3.LUT P0, PT, PT, PT, UP0, 0x80, 0x8 ;  /* 0x000000000008781c */ /* 0x000fc80003f0f008 */
[----:B------:R-:W-:-:S04]  /*0af0*/  ISETP.EQ.OR P0, PT, R0, RZ, P0 ;  /* 0x000000ff0000720c */ /* 0x000fc80000702670 */
[----:B------:R-:W-:Y:S01]  /*0b00*/  ISETP.EQ.OR P0, PT, R0, UR5, P0 ;  /* 0x0000000500007c0c */ /* 0x000fe20008702670 */
[----:B---3--:R-:W-:-:S08]  /*0b10*/  @!P1 DADD R16, R4, R16 ;  /* 0x0000000004109229 */ /* 0x008fd00000000010 */
[----:B--2---:R-:W-:-:S08]  /*0b20*/  @!P1 DADD R16, R16, R18 ;  /* 0x0000000010109229 */ /* 0x004fd00000000012 */
[----:B----4-:R-:W-:-:S08]  /*0b30*/  @!P1 DFMA R16, R12, -3, R16 ;  /* 0xc00800000c10982b */ /* 0x010fd00000000010 */
[----:B------:R-:W-:-:S07]  /*0b40*/  @!P1 DFMA R16, R16, UR8, R12 ;  /* 0x0000000810109c2b */ /* 0x000fce000800000c */
[----:B------:R0:W-:Y:S01]  /*0b50*/  @!P1 STG.E.64 desc[UR10][R10.64+-0x8], R16 ;  /* 0xfffff8100a009986 */ /* 0x0001e2000c101b0a */
[----:B------:R-:W-:Y:S05]  /*0b60*/  @P0 EXIT ;  /* 0x000000000000094d */ /* 0x000fea0003800000 */
[----:B------:R-:W1:Y:S01]  /*0b70*/  LDC.64 R8, c[0x0][0x380] ;  /* 0x0000e000ff087b82 */ /* 0x000e620000000a00 */
[----:B0-----:R-:W-:Y:S01]  /*0b80*/  MOV R11, UR4 ;  /* 0x00000004000b7c02 */ /* 0x001fe20008000f00 */
[----:B------:R-:W-:-:S04]  /*0b90*/  VIADD R5, R14, UR4 ;  /* 0x000000040e057c36 */ /* 0x000fc80008000000 */
[----:B------:R-:W-:-:S03]  /*0ba0*/  IMAD.WIDE.U32 R6, R11, 0x8, R6 ;  /* 0x000000080b067825 */ /* 0x000fc600078e0006 */
[----:B------:R-:W-:Y:S01]  /*0bb0*/  IADD3 R12, P0, PT, R6, 0x10, RZ ;  /* 0x00000010060c7810 */ /* 0x000fe20007f1e0ff */
[----:B------:R-:W-:Y:S01]  /*0bc0*/  IMAD.U32 R15, RZ, RZ, UR7 ;  /* 0x00000007ff0f7e24 */ /* 0x000fe2000f8e00ff */
[----:B------:R-:W2:Y:S01]  /*0bd0*/  LDG.E.64 R10, desc[UR10][R6.64+0x10] ;  /* 0x0000100a060a7981 */ /* 0x000ea2000c1e1b00 */
[----:B-1----:R-:W-:-:S03]  /*0be0*/  IMAD.WIDE R8, R5, 0x8, R8 ;  /* 0x0000000805087825 */ /* 0x002fc600078e0208 */
[----:B------:R-:W3:Y:S04]  /*0bf0*/  LDG.E.64 R4, desc[UR10][R6.64] ;  /* 0x0000000a06047981 */ /* 0x000ee8000c1e1b00 */
[----:B------:R-:W3:Y:S01]  /*0c00*/  LDG.E.64 R8, desc[UR10][R8.64] ;  /* 0x0000000a08087981 */ /* 0x000ee2000c1e1b00 */
[----:B------:R-:W-:-:S03]  /*0c10*/  IADD3.X R13, PT, PT, RZ, R7, RZ, P0, !PT ;  /* 0x00000007ff0d7210 */ /* 0x000fc600007fe4ff */
[----:B------:R-:W-:Y:S02]  /*0c20*/  IMAD.WIDE.U32 R12, R15, 0x8, R12 ;  /* 0x000000080f0c7825 */ /* 0x000fe400078e000c */
[----:B------:R-:W4:Y:S04]  /*0c30*/  LDG.E.64 R14, desc[UR10][R6.64+0x8] ;  /* 0x0000080a060e7981 */ /* 0x000f28000c1e1b00 */
[----:B------:R-:W5:Y:S01]  /*0c40*/  LDG.E.64 R12, desc[UR10][R12.64] ;  /* 0x0000000a0c0c7981 */ /* 0x000f62000c1e1b00 */
[----:B------:R-:W-:Y:S01]  /*0c50*/  UMOV UR8, 0x9999999a ;  /* 0x9999999a00087882 */ /* 0x000fe20000000000 */
[----:B------:R-:W-:Y:S01]  /*0c60*/  UMOV UR9, 0x3fa99999 ;  /* 0x3fa9999900097882 */ /* 0x000fe20000000000 */
[----:B---3--:R-:W-:-:S08]  /*0c70*/  DADD R4, R4, R8 ;  /* 0x0000000004047229 */ /* 0x008fd00000000008 */
[----:B--2---:R-:W-:-:S08]  /*0c80*/  DADD R4, R4, R10 ;  /* 0x0000000004047229 */ /* 0x004fd0000000000a */
[----:B-----5:R-:W-:Y:S01]  /*0c90*/  DADD R4, R4, R12 ;  /* 0x0000000004047229 */ /* 0x020fe2000000000c */
[----:B------:R-:W-:-:S07]  /*0ca0*/  MOV R9, UR4 ;  /* 0x0000000400097c02 */ /* 0x000fce0008000f00 */
[----:B----4-:R-:W-:Y:S01]  /*0cb0*/  DFMA R4, R14, -4, R4 ;  /* 0xc01000000e04782b */ /* 0x010fe20000000004 */
[----:B------:R-:W-:-:S07]  /*0cc0*/  IMAD.WIDE.U32 R2, R9, 0x8, R2 ;  /* 0x0000000809027825 */ /* 0x000fce00078e0002 */
[----:B------:R-:W-:-:S07]  /*0cd0*/  DFMA R4, R4, UR8, R14 ;  /* 0x0000000804047c2b */ /* 0x000fce000800000e */
[----:B------:R-:W-:Y:S01]  /*0ce0*/  STG.E.64 desc[UR10][R2.64], R4 ;  /* 0x0000000402007986 */ /* 0x000fe2000c101b0a */
[----:B------:R-:W-:Y:S05]  /*0cf0*/  EXIT ;  /* 0x000000000000794d */ /* 0x000fea0003800000 */
.L_x_6:
[----:B------:R-:W-:-:S00]  /*0d00*/  BRA `(.L_x_6) ;  /* 0xfffffffc00fc7947 */ /* 0x000fc0000383ffff */
[----:B------:R-:W-:-:S00]  /*0d10*/  NOP ;  /* 0x0000000000007918 */ /* 0x000fc00000000000 */
        /* <DEDUP_REMOVED lines=14> */
.L_x_7:


//--------------------- .nv.shared.reserved.0     --------------------------
	.section	.nv.shared.reserved.0,"aw",@nobits
	.weak		__nv_reservedSMEM_offset_0_alias
	.size		__nv_reservedSMEM_offset_0_alias, 0, 64
	.other		__nv_reservedSMEM_offset_0_alias,@"STO_CUDA_RESERVED_SHARED STV_DEFAULT"
__nv_reservedSMEM_offset_0_alias:
	.zero		0
	.zero		64


//--------------------- .nv.constant0._Z18calculate_new_stepPdS_ii --------------------------
	.section	.nv.constant0._Z18calculate_new_stepPdS_ii,"a",@progbits
	.sectionflags	@""
	.align	4
.nv.constant0._Z18calculate_new_stepPdS_ii:
	.zero		920


//--------------------- SYMBOLS --------------------------

	.type		.nv.reservedSmem.offset0,@object
	.size		.nv.reservedSmem.offset0,0x4
